//
// Generated by NVIDIA NVVM Compiler
//
// Compiler Build ID: CL-36424714
// Cuda compilation tools, release 13.0, V13.0.88
// Based on NVVM 20.0.0
//

.version 9.0
.target sm_100
.address_size 64

	// .globl	_Z16increment_vectorPii

.visible .entry _Z16increment_vectorPii(
	.param .u64 .ptr .align 1 _Z16increment_vectorPii_param_0,
	.param .u32 _Z16increment_vectorPii_param_1
)
{
	.reg .pred 	%p<2>;
	.reg .b32 	%r<8>;
	.reg .b64 	%rd<5>;

	ld.param.u64 	%rd1, [_Z16increment_vectorPii_param_0];
	ld.param.u32 	%r2, [_Z16increment_vectorPii_param_1];
	mov.u32 	%r3, %ctaid.x;
	mov.u32 	%r4, %ntid.x;
	mov.u32 	%r5, %tid.x;
	mad.lo.s32 	%r1, %r3, %r4, %r5;
	setp.ge.s32 	%p1, %r1, %r2;
	@%p1 bra 	$L__BB0_2;
	cvta.to.global.u64 	%rd2, %rd1;
	mul.wide.s32 	%rd3, %r1, 4;
	add.s64 	%rd4, %rd2, %rd3;
	ld.global.u32 	%r6, [%rd4];
	add.s32 	%r7, %r6, 1;
	st.global.u32 	[%rd4], %r7;
$L__BB0_2:
	ret;

}


// ===== COMPILED SASS (sm_100) =====

	.target	sm_100

	.elftype	@"ET_EXEC"


//--------------------- .note.nv.tkinfo           --------------------------
	.section	.note.nv.tkinfo,"",@"SHT_NOTE"
	.sectionflags	@"SHF_NOTE_NV_TKINFO"
	.tkinfo
        /*0018*/ 	.word	0x00000002
        /*0030*/ 	.string	""
        /*0030*/ 	.string	"ptxas"
        /*0030*/ 	.string	"Cuda compilation tools, release 13.0, V13.0.88"
        /*0030*/ 	.string	"Build cuda_13.0.r13.0/compiler.36424714_0"
        /*0030*/ 	.string	"-arch sm_100 -m 64 "



//--------------------- .note.nv.cuinfo           --------------------------
	.section	.note.nv.cuinfo,"",@"SHT_NOTE"
	.sectionflags	@"SHF_NOTE_NV_CUINFO"
        /*0018*/ 	.short	0x0002
        /*001a*/ 	.short	0x0064
        /*001c*/ 	.short	0x0082
	.zero		2


//--------------------- .nv.info                  --------------------------
	.section	.nv.info,"",@"SHT_CUDA_INFO"
	.align	4


	//----- nvinfo : EIATTR_REGCOUNT
	.align		4
        /*0000*/ 	.byte	0x04, 0x2f
        /*0002*/ 	.short	(.L_1 - .L_0)
	.align		4
.L_0:
        /*0004*/ 	.word	index@(_Z16increment_vectorPii)
        /*0008*/ 	.word	0x00000008


	//----- nvinfo : EIATTR_FRAME_SIZE
	.align		4
.L_1:
        /*000c*/ 	.byte	0x04, 0x11
        /*000e*/ 	.short	(.L_3 - .L_2)
	.align		4
.L_2:
        /*0010*/ 	.word	index@(_Z16increment_vectorPii)
        /*0014*/ 	.word	0x00000000


	//----- nvinfo : EIATTR_MIN_STACK_SIZE
	.align		4
.L_3:
        /*0018*/ 	.byte	0x04, 0x12
        /*001a*/ 	.short	(.L_5 - .L_4)
	.align		4
.L_4:
        /*001c*/ 	.word	index@(_Z16increment_vectorPii)
        /*0020*/ 	.word	0x00000000
.L_5:


//--------------------- .nv.compat                --------------------------
	.section	.nv.compat,"",@"SHT_CUDA_COMPAT_INFO"
	.align	4
        /*0000*/ 	.byte	0x02, 0x09, 0x00, 0x00, 0x02, 0x02, 0x01, 0x00, 0x02, 0x05, 0x05, 0x00, 0x03, 0x07, 0x01, 0x01
        /*0010*/ 	.byte	0x02, 0x03, 0x00, 0x00, 0x02, 0x06, 0x01, 0x00, 0x04, 0x0b, 0x08, 0x00, 0x09, 0x00, 0x00, 0x00
        /*0020*/ 	.byte	0x00, 0x00, 0x00, 0x00


//--------------------- .nv.info._Z16increment_vectorPii --------------------------
	.section	.nv.info._Z16increment_vectorPii,"",@"SHT_CUDA_INFO"
	.sectionflags	@""
	.align	4


	//----- nvinfo : EIATTR_CUDA_API_VERSION
	.align		4
        /*0000*/ 	.byte	0x04, 0x37
        /*0002*/ 	.short	(.L_7 - .L_6)
.L_6:
        /*0004*/ 	.word	0x00000082


	//----- nvinfo : EIATTR_KPARAM_INFO
	.align		4
.L_7:
        /*0008*/ 	.byte	0x04, 0x17
        /*000a*/ 	.short	(.L_9 - .L_8)
.L_8:
        /*000c*/ 	.word	0x00000000
        /*0010*/ 	.short	0x0001
        /*0012*/ 	.short	0x0008
        /*0014*/ 	.byte	0x00, 0xf0, 0x11, 0x00


	//----- nvinfo : EIATTR_KPARAM_INFO
	.align		4
.L_9:
        /*0018*/ 	.byte	0x04, 0x17
        /*001a*/ 	.short	(.L_11 - .L_10)
.L_10:
        /*001c*/ 	.word	0x00000000
        /*0020*/ 	.short	0x0000
        /*0022*/ 	.short	0x0000
        /*0024*/ 	.byte	0x00, 0xf5, 0x21, 0x00


	//----- nvinfo : EIATTR_SPARSE_MMA_MASK
	.align		4
.L_11:
        /*0028*/ 	.byte	0x03, 0x50
        /*002a*/ 	.short	0x0000


	//----- nvinfo : EIATTR_MAXREG_COUNT
	.align		4
        /*002c*/ 	.byte	0x03, 0x1b
        /*002e*/ 	.short	0x00ff


	//----- nvinfo : EIATTR_MERCURY_ISA_VERSION
	.align		4
        /*0030*/ 	.byte	0x03, 0x5f
        /*0032*/ 	.short	0x0101


	//----- nvinfo : EIATTR_VRC_CTA_INIT_COUNT
	.align		4
        /*0034*/ 	.byte	0x02, 0x4a
	.zero		1
	.zero		1


	//----- nvinfo : EIATTR_EXIT_INSTR_OFFSETS
	.align		4
        /*0038*/ 	.byte	0x04, 0x1c
        /*003a*/ 	.short	(.L_13 - .L_12)


	//   ....[0]....
.L_12:
        /*003c*/ 	.word	0x00000070


	//   ....[1]....
        /*0040*/ 	.word	0x000000e0


	//----- nvinfo : EIATTR_CBANK_PARAM_SIZE
	.align		4
.L_13:
        /*0044*/ 	.byte	0x03, 0x19
        /*0046*/ 	.short	0x000c


	//----- nvinfo : EIATTR_PARAM_CBANK
	.align		4
        /*0048*/ 	.byte	0x04, 0x0a
        /*004a*/ 	.short	(.L_15 - .L_14)
	.align		4
.L_14:
        /*004c*/ 	.word	index@(.nv.constant0._Z16increment_vectorPii)
        /*0050*/ 	.short	0x0380
        /*0052*/ 	.short	0x000c


	//----- nvinfo : EIATTR_SW_WAR
	.align		4
.L_15:
        /*0054*/ 	.byte	0x04, 0x36
        /*0056*/ 	.short	(.L_17 - .L_16)
.L_16:
        /*0058*/ 	.word	0x00000008
.L_17:


//--------------------- .nv.callgraph             --------------------------
	.section	.nv.callgraph,"",@"SHT_CUDA_CALLGRAPH"
	.align	4
	.sectionentsize	8
	.align		4
        /*0000*/ 	.word	0x00000000
	.align		4
        /*0004*/ 	.word	0xffffffff
	.align		4
        /*0008*/ 	.word	0x00000000
	.align		4
        /*000c*/ 	.word	0xfffffffe
	.align		4
        /*0010*/ 	.word	0x00000000
	.align		4
        /*0014*/ 	.word	0xfffffffd
	.align		4
        /*0018*/ 	.word	0x00000000
	.align		4
        /*001c*/ 	.word	0xfffffffc


//--------------------- .text._Z16increment_vectorPii --------------------------
	.section	.text._Z16increment_vectorPii,"ax",@progbits
	.align	128
        .global         _Z16increment_vectorPii
        .type           _Z16increment_vectorPii,@function
        .size           _Z16increment_vectorPii,(.L_x_1 - _Z16increment_vectorPii)
        .other          _Z16increment_vectorPii,@"STO_CUDA_ENTRY STV_DEFAULT"
_Z16increment_vectorPii:
.text._Z16increment_vectorPii:
[----:B------:R-:W-:Y:S01]  /*0000*/  LDC R1, c[0x0][0x37c] ;  /* 0x0000df00ff017b82 */ /* 0x000fe20000000800 */
[----:B------:R-:W0:Y:S07]  /*0010*/  S2R R0, SR_TID.X ;  /* 0x0000000000007919 */ /* 0x000e2e0000002100 */
[----:B------:R-:W0:Y:S01]  /*0020*/  S2UR UR4, SR_CTAID.X ;  /* 0x00000000000479c3 */ /* 0x000e220000002500 */
[----:B------:R-:W1:Y:S07]  /*0030*/  LDCU UR5, c[0x0][0x388] ;  /* 0x00007100ff0577ac */ /* 0x000e6e0008000800 */
[----:B------:R-:W0:Y:S02]  /*0040*/  LDC R5, c[0x0][0x360] ;  /* 0x0000d800ff057b82 */ /* 0x000e240000000800 */
[----:B0-----:R-:W-:-:S05]  /*0050*/  IMAD R5, R5, UR4, R0 ;  /* 0x0000000405057c24 */ /* 0x001fca000f8e0200 */
[----:B-1----:R-:W-:-:S13]  /*0060*/  ISETP.GE.AND P0, PT, R5, UR5, PT ;  /* 0x0000000505007c0c */ /* 0x002fda000bf06270 */
[----:B------:R-:W-:Y:S05]  /*0070*/  @P0 EXIT ;  /* 0x000000000000094d */ /* 0x000fea0003800000 */
[----:B------:R-:W0:Y:S01]  /*0080*/  LDC.64 R2, c[0x0][0x380] ;  /* 0x0000e000ff027b82 */ /* 0x000e220000000a00 */
[----:B------:R-:W1:Y:S01]  /*0090*/  LDCU.64 UR4, c[0x0][0x358] ;  /* 0x00006b00ff0477ac */ /* 0x000e620008000a00 */
[----:B0-----:R-:W-:-:S05]  /*00a0*/  IMAD.WIDE R2, R5, 0x4, R2 ;  /* 0x0000000405027825 */ /* 0x001fca00078e0202 */
[----:B-1----:R-:W2:Y:S02]  /*00b0*/  LDG.E R0, desc[UR4][R2.64] ;  /* 0x0000000402007981 */ /* 0x002ea4000c1e1900 */
[----:B--2---:R-:W-:-:S05]  /*00c0*/  IADD3 R5, PT, PT, R0, 0x1, RZ ;  /* 0x0000000100057810 */ /* 0x004fca0007ffe0ff */
[----:B------:R-:W-:Y:S01]  /*00d0*/  STG.E desc[UR4][R2.64], R5 ;  /* 0x0000000502007986 */ /* 0x000fe2000c101904 */
[----:B------:R-:W-:Y:S05]  /*00e0*/  EXIT ;  /* 0x000000000000794d */ /* 0x000fea0003800000 */
.L_x_0:
[----:B------:R-:W-:-:S00]  /*00f0*/  BRA `(.L_x_0) ;  /* 0xfffffffc00fc7947 */ /* 0x000fc0000383ffff */
[----:B------:R-:W-:-:S00]  /*0100*/  NOP ;  /* 0x0000000000007918 */ /* 0x000fc00000000000 */
[----:B------:R-:W-:-:S00]  /*0110*/  NOP ;  /* 0x0000000000007918 */ /* 0x000fc00000000000 */
[----:B------:R-:W-:-:S00]  /*0120*/  NOP ;  /* 0x0000000000007918 */ /* 0x000fc00000000000 */
[----:B------:R-:W-:-:S00]  /*0130*/  NOP ;  /* 0x0000000000007918 */ /* 0x000fc00000000000 */
[----:B------:R-:W-:-:S00]  /*0140*/  NOP ;  /* 0x0000000000007918 */ /* 0x000fc00000000000 */
[----:B------:R-:W-:-:S00]  /*0150*/  NOP ;  /* 0x0000000000007918 */ /* 0x000fc00000000000 */
[----:B------:R-:W-:-:S00]  /*0160*/  NOP ;  /* 0x0000000000007918 */ /* 0x000fc00000000000 */
[----:B------:R-:W-:-:S00]  /*0170*/  NOP ;  /* 0x0000000000007918 */ /* 0x000fc00000000000 */
.L_x_1:


//--------------------- .nv.shared.reserved.0     --------------------------
	.section	.nv.shared.reserved.0,"aw",@nobits
	.weak		__nv_reservedSMEM_offset_0_alias
	.size		__nv_reservedSMEM_offset_0_alias, 0, 64
	.other		__nv_reservedSMEM_offset_0_alias,@"STO_CUDA_RESERVED_SHARED STV_DEFAULT"
__nv_reservedSMEM_offset_0_alias:
	.zero		0
	.zero		64


//--------------------- .nv.constant0._Z16increment_vectorPii --------------------------
	.section	.nv.constant0._Z16increment_vectorPii,"a",@progbits
	.sectionflags	@""
	.align	4
.nv.constant0._Z16increment_vectorPii:
	.zero		908


//--------------------- SYMBOLS --------------------------

	.type		.nv.reservedSmem.offset0,@object
	.size		.nv.reservedSmem.offset0,0x4
